//
// Generated by NVIDIA NVVM Compiler
//
// Compiler Build ID: CL-36424714
// Cuda compilation tools, release 13.0, V13.0.88
// Based on NVVM 20.0.0
//

.version 9.0
.target sm_100
.address_size 64

	// .globl	_Z27findArithmeticNumbersKernelPjS_ii
// _ZZ27findArithmeticNumbersKernelPjS_iiE25arithmeticNumbersCounters has been demoted
// _ZZ27findArithmeticNumbersKernelPjS_iiE24compositeNumbersCounters has been demoted

.visible .entry _Z27findArithmeticNumbersKernelPjS_ii(
	.param .u64 .ptr .align 1 _Z27findArithmeticNumbersKernelPjS_ii_param_0,
	.param .u64 .ptr .align 1 _Z27findArithmeticNumbersKernelPjS_ii_param_1,
	.param .u32 _Z27findArithmeticNumbersKernelPjS_ii_param_2,
	.param .u32 _Z27findArithmeticNumbersKernelPjS_ii_param_3
)
{
	.reg .pred 	%p<15>;
	.reg .b32 	%r<99>;
	.reg .b64 	%rd<8>;
	// demoted variable
	.shared .align 4 .b8 _ZZ27findArithmeticNumbersKernelPjS_iiE25arithmeticNumbersCounters[1024];
	// demoted variable
	.shared .align 4 .b8 _ZZ27findArithmeticNumbersKernelPjS_iiE24compositeNumbersCounters[1024];
	ld.param.u64 	%rd1, [_Z27findArithmeticNumbersKernelPjS_ii_param_0];
	ld.param.u64 	%rd2, [_Z27findArithmeticNumbersKernelPjS_ii_param_1];
	ld.param.u32 	%r43, [_Z27findArithmeticNumbersKernelPjS_ii_param_2];
	ld.param.u32 	%r44, [_Z27findArithmeticNumbersKernelPjS_ii_param_3];
	mov.u32 	%r1, %tid.x;
	shl.b32 	%r45, %r1, 2;
	mov.u32 	%r46, _ZZ27findArithmeticNumbersKernelPjS_iiE25arithmeticNumbersCounters;
	add.s32 	%r2, %r46, %r45;
	mov.b32 	%r47, 0;
	st.shared.u32 	[%r2], %r47;
	mov.u32 	%r48, _ZZ27findArithmeticNumbersKernelPjS_iiE24compositeNumbersCounters;
	add.s32 	%r3, %r48, %r45;
	st.shared.u32 	[%r3], %r47;
	mov.u32 	%r4, %ctaid.x;
	mov.u32 	%r98, %ntid.x;
	mad.lo.s32 	%r6, %r4, %r98, %r1;
	setp.ge.u32 	%p1, %r6, %r44;
	@%p1 bra 	$L__BB0_13;
	add.s32 	%r94, %r43, %r6;
	and.b32  	%r50, %r94, 1;
	setp.eq.b32 	%p2, %r50, 1;
	mov.b32 	%r95, 1;
	mov.u32 	%r96, %r95;
	@%p2 bra 	$L__BB0_4;
	mov.b32 	%r83, 2;
	mov.b32 	%r96, 1;
	mov.u32 	%r80, %r94;
	mov.u32 	%r95, %r96;
$L__BB0_3:
	add.s32 	%r96, %r96, 1;
	add.s32 	%r95, %r95, %r83;
	shl.b32 	%r83, %r83, 1;
	shr.u32 	%r94, %r80, 1;
	and.b32  	%r53, %r80, 2;
	setp.eq.s32 	%p3, %r53, 0;
	mov.u32 	%r80, %r94;
	@%p3 bra 	$L__BB0_3;
$L__BB0_4:
	setp.lt.u32 	%p4, %r94, 9;
	@%p4 bra 	$L__BB0_10;
	mov.b32 	%r87, 3;
$L__BB0_6:
	rem.u32 	%r56, %r94, %r87;
	setp.ne.s32 	%p5, %r56, 0;
	mov.b32 	%r92, 1;
	mov.u32 	%r93, %r92;
	@%p5 bra 	$L__BB0_9;
	mov.b32 	%r93, 1;
	mov.u32 	%r92, %r93;
	mov.u32 	%r91, %r87;
$L__BB0_8:
	add.s32 	%r92, %r92, 1;
	add.s32 	%r93, %r93, %r91;
	mul.lo.s32 	%r91, %r91, %r87;
	div.u32 	%r94, %r94, %r87;
	rem.u32 	%r58, %r94, %r87;
	setp.eq.s32 	%p6, %r58, 0;
	@%p6 bra 	$L__BB0_8;
$L__BB0_9:
	mul.lo.s32 	%r96, %r92, %r96;
	mul.lo.s32 	%r95, %r93, %r95;
	add.s32 	%r87, %r87, 2;
	mul.lo.s32 	%r59, %r87, %r87;
	setp.le.u32 	%p7, %r59, %r94;
	@%p7 bra 	$L__BB0_6;
$L__BB0_10:
	setp.gt.u32 	%p8, %r94, 1;
	mad.lo.s32 	%r60, %r95, %r94, %r95;
	selp.b32 	%r61, %r60, %r95, %p8;
	selp.u32 	%r62, 1, 0, %p8;
	shl.b32 	%r40, %r96, %r62;
	rem.u32 	%r63, %r61, %r40;
	setp.ne.s32 	%p9, %r63, 0;
	@%p9 bra 	$L__BB0_13;
	mov.b32 	%r64, 1;
	st.shared.u32 	[%r2], %r64;
	setp.lt.u32 	%p10, %r40, 3;
	@%p10 bra 	$L__BB0_13;
	mov.b32 	%r65, 1;
	st.shared.u32 	[%r3], %r65;
$L__BB0_13:
	bar.sync 	0;
	setp.lt.u32 	%p11, %r98, 2;
	@%p11 bra 	$L__BB0_17;
$L__BB0_14:
	shr.u32 	%r42, %r98, 1;
	setp.ge.u32 	%p12, %r1, %r42;
	@%p12 bra 	$L__BB0_16;
	shl.b32 	%r66, %r42, 2;
	add.s32 	%r67, %r2, %r66;
	ld.shared.u32 	%r68, [%r67];
	ld.shared.u32 	%r69, [%r2];
	add.s32 	%r70, %r69, %r68;
	st.shared.u32 	[%r2], %r70;
	add.s32 	%r71, %r3, %r66;
	ld.shared.u32 	%r72, [%r71];
	ld.shared.u32 	%r73, [%r3];
	add.s32 	%r74, %r73, %r72;
	st.shared.u32 	[%r3], %r74;
$L__BB0_16:
	bar.sync 	0;
	setp.gt.u32 	%p13, %r98, 3;
	mov.u32 	%r98, %r42;
	@%p13 bra 	$L__BB0_14;
$L__BB0_17:
	setp.ne.s32 	%p14, %r1, 0;
	@%p14 bra 	$L__BB0_19;
	ld.shared.u32 	%r75, [_ZZ27findArithmeticNumbersKernelPjS_iiE25arithmeticNumbersCounters];
	cvta.to.global.u64 	%rd3, %rd1;
	mul.wide.u32 	%rd4, %r4, 4;
	add.s64 	%rd5, %rd3, %rd4;
	st.global.u32 	[%rd5], %r75;
	ld.shared.u32 	%r76, [_ZZ27findArithmeticNumbersKernelPjS_iiE24compositeNumbersCounters];
	cvta.to.global.u64 	%rd6, %rd2;
	add.s64 	%rd7, %rd6, %rd4;
	st.global.u32 	[%rd7], %r76;
$L__BB0_19:
	ret;

}


// ===== COMPILED SASS (sm_100) =====

	.target	sm_100

	.elftype	@"ET_EXEC"


//--------------------- .note.nv.tkinfo           --------------------------
	.section	.note.nv.tkinfo,"",@"SHT_NOTE"
	.sectionflags	@"SHF_NOTE_NV_TKINFO"
	.tkinfo
        /*0018*/ 	.word	0x00000002
        /*0030*/ 	.string	""
        /*0030*/ 	.string	"ptxas"
        /*0030*/ 	.string	"Cuda compilation tools, release 13.0, V13.0.88"
        /*0030*/ 	.string	"Build cuda_13.0.r13.0/compiler.36424714_0"
        /*0030*/ 	.string	"-arch sm_100 -m 64 "



//--------------------- .note.nv.cuinfo           --------------------------
	.section	.note.nv.cuinfo,"",@"SHT_NOTE"
	.sectionflags	@"SHF_NOTE_NV_CUINFO"
        /*0018*/ 	.short	0x0002
        /*001a*/ 	.short	0x0064
        /*001c*/ 	.short	0x0082
	.zero		2


//--------------------- .nv.info                  --------------------------
	.section	.nv.info,"",@"SHT_CUDA_INFO"
	.align	4


	//----- nvinfo : EIATTR_REGCOUNT
	.align		4
        /*0000*/ 	.byte	0x04, 0x2f
        /*0002*/ 	.short	(.L_1 - .L_0)
	.align		4
.L_0:
        /*0004*/ 	.word	index@(_Z27findArithmeticNumbersKernelPjS_ii)
        /*0008*/ 	.word	0x00000013


	//----- nvinfo : EIATTR_FRAME_SIZE
	.align		4
.L_1:
        /*000c*/ 	.byte	0x04, 0x11
        /*000e*/ 	.short	(.L_3 - .L_2)
	.align		4
.L_2:
        /*0010*/ 	.word	index@(_Z27findArithmeticNumbersKernelPjS_ii)
        /*0014*/ 	.word	0x00000000


	//----- nvinfo : EIATTR_MIN_STACK_SIZE
	.align		4
.L_3:
        /*0018*/ 	.byte	0x04, 0x12
        /*001a*/ 	.short	(.L_5 - .L_4)
	.align		4
.L_4:
        /*001c*/ 	.word	index@(_Z27findArithmeticNumbersKernelPjS_ii)
        /*0020*/ 	.word	0x00000000
.L_5:


//--------------------- .nv.compat                --------------------------
	.section	.nv.compat,"",@"SHT_CUDA_COMPAT_INFO"
	.align	4
        /*0000*/ 	.byte	0x02, 0x09, 0x00, 0x00, 0x02, 0x02, 0x01, 0x00, 0x02, 0x05, 0x05, 0x00, 0x03, 0x07, 0x01, 0x01
        /*0010*/ 	.byte	0x02, 0x03, 0x00, 0x00, 0x02, 0x06, 0x01, 0x00, 0x04, 0x0b, 0x08, 0x00, 0x09, 0x00, 0x00, 0x00
        /*0020*/ 	.byte	0x00, 0x00, 0x00, 0x00


//--------------------- .nv.info._Z27findArithmeticNumbersKernelPjS_ii --------------------------
	.section	.nv.info._Z27findArithmeticNumbersKernelPjS_ii,"",@"SHT_CUDA_INFO"
	.sectionflags	@""
	.align	4


	//----- nvinfo : EIATTR_CUDA_API_VERSION
	.align		4
        /*0000*/ 	.byte	0x04, 0x37
        /*0002*/ 	.short	(.L_7 - .L_6)
.L_6:
        /*0004*/ 	.word	0x00000082


	//----- nvinfo : EIATTR_KPARAM_INFO
	.align		4
.L_7:
        /*0008*/ 	.byte	0x04, 0x17
        /*000a*/ 	.short	(.L_9 - .L_8)
.L_8:
        /*000c*/ 	.word	0x00000000
        /*0010*/ 	.short	0x0003
        /*0012*/ 	.short	0x0014
        /*0014*/ 	.byte	0x00, 0xf0, 0x11, 0x00


	//----- nvinfo : EIATTR_KPARAM_INFO
	.align		4
.L_9:
        /*0018*/ 	.byte	0x04, 0x17
        /*001a*/ 	.short	(.L_11 - .L_10)
.L_10:
        /*001c*/ 	.word	0x00000000
        /*0020*/ 	.short	0x0002
        /*0022*/ 	.short	0x0010
        /*0024*/ 	.byte	0x00, 0xf0, 0x11, 0x00


	//----- nvinfo : EIATTR_KPARAM_INFO
	.align		4
.L_11:
        /*0028*/ 	.byte	0x04, 0x17
        /*002a*/ 	.short	(.L_13 - .L_12)
.L_12:
        /*002c*/ 	.word	0x00000000
        /*0030*/ 	.short	0x0001
        /*0032*/ 	.short	0x0008
        /*0034*/ 	.byte	0x00, 0xf5, 0x21, 0x00


	//----- nvinfo : EIATTR_KPARAM_INFO
	.align		4
.L_13:
        /*0038*/ 	.byte	0x04, 0x17
        /*003a*/ 	.short	(.L_15 - .L_14)
.L_14:
        /*003c*/ 	.word	0x00000000
        /*0040*/ 	.short	0x0000
        /*0042*/ 	.short	0x0000
        /*0044*/ 	.byte	0x00, 0xf5, 0x21, 0x00


	//----- nvinfo : EIATTR_SPARSE_MMA_MASK
	.align		4
.L_15:
        /*0048*/ 	.byte	0x03, 0x50
        /*004a*/ 	.short	0x0000


	//----- nvinfo : EIATTR_MAXREG_COUNT
	.align		4
        /*004c*/ 	.byte	0x03, 0x1b
        /*004e*/ 	.short	0x00ff


	//----- nvinfo : EIATTR_NUM_BARRIERS
	.align		4
        /*0050*/ 	.byte	0x02, 0x4c
        /*0052*/ 	.byte	0x01
	.zero		1


	//----- nvinfo : EIATTR_MERCURY_ISA_VERSION
	.align		4
        /*0054*/ 	.byte	0x03, 0x5f
        /*0056*/ 	.short	0x0101


	//----- nvinfo : EIATTR_VRC_CTA_INIT_COUNT
	.align		4
        /*0058*/ 	.byte	0x02, 0x4a
	.zero		1
	.zero		1


	//----- nvinfo : EIATTR_EXIT_INSTR_OFFSETS
	.align		4
        /*005c*/ 	.byte	0x04, 0x1c
        /*005e*/ 	.short	(.L_17 - .L_16)


	//   ....[0]....
.L_16:
        /*0060*/ 	.word	0x00000970


	//   ....[1]....
        /*0064*/ 	.word	0x00000a40


	//----- nvinfo : EIATTR_CRS_STACK_SIZE
	.align		4
.L_17:
        /*0068*/ 	.byte	0x04, 0x1e
        /*006a*/ 	.short	(.L_19 - .L_18)
.L_18:
        /*006c*/ 	.word	0x00000000


	//----- nvinfo : EIATTR_CBANK_PARAM_SIZE
	.align		4
.L_19:
        /*0070*/ 	.byte	0x03, 0x19
        /*0072*/ 	.short	0x0018


	//----- nvinfo : EIATTR_PARAM_CBANK
	.align		4
        /*0074*/ 	.byte	0x04, 0x0a
        /*0076*/ 	.short	(.L_21 - .L_20)
	.align		4
.L_20:
        /*0078*/ 	.word	index@(.nv.constant0._Z27findArithmeticNumbersKernelPjS_ii)
        /*007c*/ 	.short	0x0380
        /*007e*/ 	.short	0x0018


	//----- nvinfo : EIATTR_SW_WAR
	.align		4
.L_21:
        /*0080*/ 	.byte	0x04, 0x36
        /*0082*/ 	.short	(.L_23 - .L_22)
.L_22:
        /*0084*/ 	.word	0x00000008
.L_23:


//--------------------- .nv.callgraph             --------------------------
	.section	.nv.callgraph,"",@"SHT_CUDA_CALLGRAPH"
	.align	4
	.sectionentsize	8
	.align		4
        /*0000*/ 	.word	0x00000000
	.align		4
        /*0004*/ 	.word	0xffffffff
	.align		4
        /*0008*/ 	.word	0x00000000
	.align		4
        /*000c*/ 	.word	0xfffffffe
	.align		4
        /*0010*/ 	.word	0x00000000
	.align		4
        /*0014*/ 	.word	0xfffffffd
	.align		4
        /*0018*/ 	.word	0x00000000
	.align		4
        /*001c*/ 	.word	0xfffffffc


//--------------------- .text._Z27findArithmeticNumbersKernelPjS_ii --------------------------
	.section	.text._Z27findArithmeticNumbersKernelPjS_ii,"ax",@progbits
	.align	128
        .global         _Z27findArithmeticNumbersKernelPjS_ii
        .type           _Z27findArithmeticNumbersKernelPjS_ii,@function
        .size           _Z27findArithmeticNumbersKernelPjS_ii,(.L_x_16 - _Z27findArithmeticNumbersKernelPjS_ii)
        .other          _Z27findArithmeticNumbersKernelPjS_ii,@"STO_CUDA_ENTRY STV_DEFAULT"
_Z27findArithmeticNumbersKernelPjS_ii:
.text._Z27findArithmeticNumbersKernelPjS_ii:
[----:B------:R-:W-:Y:S01]  /*0000*/  LDC R1, c[0x0][0x37c] ;  /* 0x0000df00ff017b82 */ /* 0x000fe20000000800 */
[----:B------:R-:W0:Y:S07]  /*0010*/  S2R R3, SR_TID.X ;  /* 0x0000000000037919 */ /* 0x000e2e0000002100 */
[----:B------:R-:W1:Y:S01]  /*0020*/  S2UR UR6, SR_CgaCtaId ;  /* 0x00000000000679c3 */ /* 0x000e620000008800 */
[----:B------:R-:W-:Y:S01]  /*0030*/  UMOV UR4, 0x400 ;  /* 0x0000040000047882 */ /* 0x000fe20000000000 */
[----:B------:R-:W2:Y:S01]  /*0040*/  LDCU UR7, c[0x0][0x360] ;  /* 0x00006c00ff0777ac */ /* 0x000ea20008000800 */
[----:B------:R-:W3:Y:S01]  /*0050*/  S2R R0, SR_CTAID.X ;  /* 0x0000000000007919 */ /* 0x000ee20000002500 */
[----:B------:R-:W-:Y:S01]  /*0060*/  BSSY.RECONVERGENT B0, `(.L_x_0) ;  /* 0x0000079000007945 */ /* 0x000fe20003800200 */
[----:B------:R-:W-:Y:S01]  /*0070*/  UIADD3 UR5, UPT, UPT, UR4, 0x400, URZ ;  /* 0x0000040004057890 */ /* 0x000fe2000fffe0ff */
[----:B--2---:R-:W-:Y:S01]  /*0080*/  IMAD.U32 R5, RZ, RZ, UR7 ;  /* 0x00000007ff057e24 */ /* 0x004fe2000f8e00ff */
[----:B-1----:R-:W-:-:S02]  /*0090*/  ULEA UR4, UR6, UR4, 0x18 ;  /* 0x0000000406047291 */ /* 0x002fc4000f8ec0ff */
[----:B------:R-:W-:Y:S01]  /*00a0*/  ULEA UR5, UR6, UR5, 0x18 ;  /* 0x0000000506057291 */ /* 0x000fe2000f8ec0ff */
[----:B------:R-:W1:Y:S03]  /*00b0*/  LDCU UR6, c[0x0][0x394] ;  /* 0x00007280ff0677ac */ /* 0x000e660008000800 */
[C---:B0-----:R-:W-:Y:S02]  /*00c0*/  LEA R2, R3.reuse, UR4, 0x2 ;  /* 0x0000000403027c11 */ /* 0x041fe4000f8e10ff */
[----:B------:R-:W-:Y:S01]  /*00d0*/  LEA R4, R3, UR5, 0x2 ;  /* 0x0000000503047c11 */ /* 0x000fe2000f8e10ff */
[----:B---3--:R-:W-:Y:S02]  /*00e0*/  IMAD R8, R0, UR7, R3 ;  /* 0x0000000700087c24 */ /* 0x008fe4000f8e0203 */
[----:B------:R0:W-:Y:S04]  /*00f0*/  STS [R2], RZ ;  /* 0x000000ff02007388 */ /* 0x0001e80000000800 */
[----:B------:R0:W-:Y:S01]  /*0100*/  STS [R4], RZ ;  /* 0x000000ff04007388 */ /* 0x0001e20000000800 */
[----:B-1----:R-:W-:-:S13]  /*0110*/  ISETP.GE.U32.AND P0, PT, R8, UR6, PT ;  /* 0x0000000608007c0c */ /* 0x002fda000bf06070 */
[----:B0-----:R-:W-:Y:S05]  /*0120*/  @P0 BRA `(.L_x_1) ;  /* 0x0000000400b00947 */ /* 0x001fea0003800000 */
[----:B------:R-:W0:Y:S01]  /*0130*/  LDCU UR4, c[0x0][0x390] ;  /* 0x00007200ff0477ac */ /* 0x000e220008000800 */
[----:B------:R-:W-:Y:S01]  /*0140*/  BSSY.RECONVERGENT B1, `(.L_x_2) ;  /* 0x0000012000017945 */ /* 0x000fe20003800200 */
[----:B------:R-:W-:Y:S02]  /*0150*/  IMAD.MOV.U32 R7, RZ, RZ, 0x1 ;  /* 0x00000001ff077424 */ /* 0x000fe400078e00ff */
[----:B0-----:R-:W-:-:S05]  /*0160*/  VIADD R8, R8, UR4 ;  /* 0x0000000408087c36 */ /* 0x001fca0008000000 */
[----:B------:R-:W-:-:S04]  /*0170*/  LOP3.LUT R6, R8, 0x1, RZ, 0xc0, !PT ;  /* 0x0000000108067812 */ /* 0x000fc800078ec0ff */
[----:B------:R-:W-:Y:S01]  /*0180*/  ISETP.NE.U32.AND P0, PT, R6, 0x1, PT ;  /* 0x000000010600780c */ /* 0x000fe20003f05070 */
[----:B------:R-:W-:-:S12]  /*0190*/  HFMA2 R6, -RZ, RZ, 0, 5.9604644775390625e-08 ;  /* 0x00000001ff067431 */ /* 0x000fd800000001ff */
[----:B------:R-:W-:Y:S05]  /*01a0*/  @!P0 BRA `(.L_x_3) ;  /* 0x00000000002c8947 */ /* 0x000fea0003800000 */
[----:B------:R-:W-:Y:S01]  /*01b0*/  BSSY.RECONVERGENT B2, `(.L_x_3) ;  /* 0x000000a000027945 */ /* 0x000fe20003800200 */
[----:B------:R-:W-:Y:S01]  /*01c0*/  IMAD.MOV.U32 R9, RZ, RZ, 0x2 ;  /* 0x00000002ff097424 */ /* 0x000fe200078e00ff */
[----:B------:R-:W-:Y:S01]  /*01d0*/  MOV R7, 0x1 ;  /* 0x0000000100077802 */ /* 0x000fe20000000f00 */
[----:B------:R-:W-:-:S07]  /*01e0*/  IMAD.MOV.U32 R6, RZ, RZ, 0x1 ;  /* 0x00000001ff067424 */ /* 0x000fce00078e00ff */
.L_x_4:
[----:B------:R-:W-:Y:S01]  /*01f0*/  LOP3.LUT P0, RZ, R8, 0x2, RZ, 0xc0, !PT ;  /* 0x0000000208ff7812 */ /* 0x000fe2000780c0ff */
[----:B------:R-:W-:Y:S01]  /*0200*/  VIADD R7, R7, 0x1 ;  /* 0x0000000107077836 */ /* 0x000fe20000000000 */
[C---:B------:R-:W-:Y:S01]  /*0210*/  IADD3 R6, PT, PT, R9.reuse, R6, RZ ;  /* 0x0000000609067210 */ /* 0x040fe20007ffe0ff */
[----:B------:R-:W-:Y:S01]  /*0220*/  IMAD.SHL.U32 R9, R9, 0x2, RZ ;  /* 0x0000000209097824 */ /* 0x000fe200078e00ff */
[----:B------:R-:W-:-:S09]  /*0230*/  SHF.R.U32.HI R8, RZ, 0x1, R8 ;  /* 0x00000001ff087819 */ /* 0x000fd20000011608 */
[----:B------:R-:W-:Y:S05]  /*0240*/  @!P0 BRA `(.L_x_4) ;  /* 0xfffffffc00e88947 */ /* 0x000fea000383ffff */
[----:B------:R-:W-:Y:S05]  /*0250*/  BSYNC.RECONVERGENT B2 ;  /* 0x0000000000027941 */ /* 0x000fea0003800200 */
.L_x_3:
[----:B------:R-:W-:Y:S05]  /*0260*/  BSYNC.RECONVERGENT B1 ;  /* 0x0000000000017941 */ /* 0x000fea0003800200 */
.L_x_2:
[----:B------:R-:W-:Y:S01]  /*0270*/  ISETP.GE.U32.AND P0, PT, R8, 0x9, PT ;  /* 0x000000090800780c */ /* 0x000fe20003f06070 */
[----:B------:R-:W-:-:S12]  /*0280*/  BSSY.RECONVERGENT B1, `(.L_x_5) ;  /* 0x000003a000017945 */ /* 0x000fd80003800200 */
[----:B------:R-:W-:Y:S05]  /*0290*/  @!P0 BRA `(.L_x_6) ;  /* 0x0000000000e08947 */ /* 0x000fea0003800000 */
[----:B------:R-:W-:-:S07]  /*02a0*/  IMAD.MOV.U32 R9, RZ, RZ, 0x3 ;  /* 0x00000003ff097424 */ /* 0x000fce00078e00ff */
.L_x_10:
[----:B------:R-:W0:Y:S01]  /*02b0*/  I2F.U32.RP R12, R9 ;  /* 0x00000009000c7306 */ /* 0x000e220000209000 */
[----:B------:R-:W-:Y:S01]  /*02c0*/  BSSY.RECONVERGENT B2, `(.L_x_7) ;  /* 0x000002f000027945 */ /* 0x000fe20003800200 */
[----:B------:R-:W-:-:S06]  /*02d0*/  IMAD.MOV.U32 R15, RZ, RZ, 0x1 ;  /* 0x00000001ff0f7424 */ /* 0x000fcc00078e00ff */
[----:B0-----:R-:W0:Y:S02]  /*02e0*/  MUFU.RCP R12, R12 ;  /* 0x0000000c000c7308 */ /* 0x001e240000001000 */
[----:B0-----:R-:W-:-:S06]  /*02f0*/  IADD3 R10, PT, PT, R12, 0xffffffe, RZ ;  /* 0x0ffffffe0c0a7810 */ /* 0x001fcc0007ffe0ff */
[----:B------:R0:W1:Y:S02]  /*0300*/  F2I.FTZ.U32.TRUNC.NTZ R11, R10 ;  /* 0x0000000a000b7305 */ /* 0x000064000021f000 */
[----:B0-----:R-:W-:Y:S02]  /*0310*/  IMAD.MOV.U32 R10, RZ, RZ, RZ ;  /* 0x000000ffff0a7224 */ /* 0x001fe400078e00ff */
[----:B-1----:R-:W-:-:S04]  /*0320*/  IMAD.MOV R14, RZ, RZ, -R11 ;  /* 0x000000ffff0e7224 */ /* 0x002fc800078e0a0b */
[----:B------:R-:W-:-:S04]  /*0330*/  IMAD R13, R14, R9, RZ ;  /* 0x000000090e0d7224 */ /* 0x000fc800078e02ff */
[----:B------:R-:W-:Y:S01]  /*0340*/  IMAD.HI.U32 R11, R11, R13, R10 ;  /* 0x0000000d0b0b7227 */ /* 0x000fe200078e000a */
[----:B------:R-:W-:-:S05]  /*0350*/  MOV R10, 0x1 ;  /* 0x00000001000a7802 */ /* 0x000fca0000000f00 */
[----:B------:R-:W-:-:S05]  /*0360*/  IMAD.HI.U32 R13, R11, R8, RZ ;  /* 0x000000080b0d7227 */ /* 0x000fca00078e00ff */
[----:B------:R-:W-:-:S05]  /*0370*/  IADD3 R13, PT, PT, -R13, RZ, RZ ;  /* 0x000000ff0d0d7210 */ /* 0x000fca0007ffe1ff */
[----:B------:R-:W-:Y:S01]  /*0380*/  IMAD R14, R9, R13, R8 ;  /* 0x0000000d090e7224 */ /* 0x000fe200078e0208 */
[----:B------:R-:W-:-:S04]  /*0390*/  LOP3.LUT R13, RZ, R9, RZ, 0x33, !PT ;  /* 0x00000009ff0d7212 */ /* 0x000fc800078e33ff */
[----:B------:R-:W-:-:S13]  /*03a0*/  ISETP.GE.U32.AND P0, PT, R14, R9, PT ;  /* 0x000000090e00720c */ /* 0x000fda0003f06070 */
[----:B------:R-:W-:Y:S01]  /*03b0*/  @P0 IMAD.IADD R14, R14, 0x1, -R9 ;  /* 0x000000010e0e0824 */ /* 0x000fe200078e0a09 */
[----:B------:R-:W-:-:S04]  /*03c0*/  ISETP.NE.U32.AND P0, PT, R9, RZ, PT ;  /* 0x000000ff0900720c */ /* 0x000fc80003f05070 */
[----:B------:R-:W-:-:S13]  /*03d0*/  ISETP.GE.U32.AND P1, PT, R14, R9, PT ;  /* 0x000000090e00720c */ /* 0x000fda0003f26070 */
[----:B------:R-:W-:-:S05]  /*03e0*/  @P1 IMAD.IADD R14, R14, 0x1, -R9 ;  /* 0x000000010e0e1824 */ /* 0x000fca00078e0a09 */
[----:B------:R-:W-:-:S04]  /*03f0*/  SEL R14, R13, R14, !P0 ;  /* 0x0000000e0d0e7207 */ /* 0x000fc80004000000 */
[----:B------:R-:W-:-:S13]  /*0400*/  ISETP.NE.AND P1, PT, R14, RZ, PT ;  /* 0x000000ff0e00720c */ /* 0x000fda0003f25270 */
[----:B------:R-:W-:Y:S05]  /*0410*/  @P1 BRA `(.L_x_8) ;  /* 0x0000000000641947 */ /* 0x000fea0003800000 */
[----:B------:R-:W-:Y:S02]  /*0420*/  HFMA2 R10, -RZ, RZ, 0, 5.9604644775390625e-08 ;  /* 0x00000001ff0a7431 */ /* 0x000fe400000001ff */
[----:B------:R-:W-:Y:S02]  /*0430*/  IMAD.MOV.U32 R15, RZ, RZ, 0x1 ;  /* 0x00000001ff0f7424 */ /* 0x000fe400078e00ff */
[----:B------:R-:W-:-:S07]  /*0440*/  IMAD.MOV.U32 R12, RZ, RZ, R9 ;  /* 0x000000ffff0c7224 */ /* 0x000fce00078e0009 */
.L_x_9:
[----:B------:R-:W-:Y:S01]  /*0450*/  IMAD.HI.U32 R14, R11, R8, RZ ;  /* 0x000000080b0e7227 */ /* 0x000fe200078e00ff */
[----:B------:R-:W-:-:S03]  /*0460*/  IADD3 R10, PT, PT, R10, 0x1, RZ ;  /* 0x000000010a0a7810 */ /* 0x000fc60007ffe0ff */
[----:B------:R-:W-:Y:S02]  /*0470*/  IMAD.MOV R16, RZ, RZ, -R14 ;  /* 0x000000ffff107224 */ /* 0x000fe400078e0a0e */
[C---:B------:R-:W-:Y:S02]  /*0480*/  IMAD.IADD R15, R12.reuse, 0x1, R15 ;  /* 0x000000010c0f7824 */ /* 0x040fe400078e020f */
[----:B------:R-:W-:Y:S02]  /*0490*/  IMAD R8, R9, R16, R8 ;  /* 0x0000001009087224 */ /* 0x000fe400078e0208 */
[----:B------:R-:W-:-:S03]  /*04a0*/  IMAD R12, R12, R9, RZ ;  /* 0x000000090c0c7224 */ /* 0x000fc600078e02ff */
[----:B------:R-:W-:-:S13]  /*04b0*/  ISETP.GE.U32.AND P1, PT, R8, R9, PT ;  /* 0x000000090800720c */ /* 0x000fda0003f26070 */
[----:B------:R-:W-:Y:S01]  /*04c0*/  @P1 IADD3 R8, PT, PT, R8, -R9, RZ ;  /* 0x8000000908081210 */ /* 0x000fe20007ffe0ff */
[----:B------:R-:W-:-:S03]  /*04d0*/  @P1 VIADD R14, R14, 0x1 ;  /* 0x000000010e0e1836 */ /* 0x000fc60000000000 */
[----:B------:R-:W-:-:S13]  /*04e0*/  ISETP.GE.U32.AND P2, PT, R8, R9, PT ;  /* 0x000000090800720c */ /* 0x000fda0003f46070 */
[----:B------:R-:W-:-:S05]  /*04f0*/  @P2 VIADD R14, R14, 0x1 ;  /* 0x000000010e0e2836 */ /* 0x000fca0000000000 */
[----:B------:R-:W-:-:S05]  /*0500*/  SEL R8, R13, R14, !P0 ;  /* 0x0000000e0d087207 */ /* 0x000fca0004000000 */
[----:B------:R-:W-:-:S05]  /*0510*/  IMAD.HI.U32 R14, R11, R8, RZ ;  /* 0x000000080b0e7227 */ /* 0x000fca00078e00ff */
[----:B------:R-:W-:-:S05]  /*0520*/  IADD3 R14, PT, PT, -R14, RZ, RZ ;  /* 0x000000ff0e0e7210 */ /* 0x000fca0007ffe1ff */
[----:B------:R-:W-:-:S05]  /*0530*/  IMAD R14, R9, R14, R8 ;  /* 0x0000000e090e7224 */ /* 0x000fca00078e0208 */
[----:B------:R-:W-:-:S13]  /*0540*/  ISETP.GE.U32.AND P1, PT, R14, R9, PT ;  /* 0x000000090e00720c */ /* 0x000fda0003f26070 */
[----:B------:R-:W-:-:S05]  /*0550*/  @P1 IMAD.IADD R14, R14, 0x1, -R9 ;  /* 0x000000010e0e1824 */ /* 0x000fca00078e0a09 */
[----:B------:R-:W-:-:S13]  /*0560*/  ISETP.GE.U32.AND P1, PT, R14, R9, PT ;  /* 0x000000090e00720c */ /* 0x000fda0003f26070 */
[----:B------:R-:W-:-:S05]  /*0570*/  @P1 IMAD.IADD R14, R14, 0x1, -R9 ;  /* 0x000000010e0e1824 */ /* 0x000fca00078e0a09 */
[----:B------:R-:W-:-:S04]  /*0580*/  SEL R14, R13, R14, !P0 ;  /* 0x0000000e0d0e7207 */ /* 0x000fc80004000000 */
[----:B------:R-:W-:-:S13]  /*0590*/  ISETP.NE.AND P1, PT, R14, RZ, PT ;  /* 0x000000ff0e00720c */ /* 0x000fda0003f25270 */
[----:B------:R-:W-:Y:S05]  /*05a0*/  @!P1 BRA `(.L_x_9) ;  /* 0xfffffffc00a89947 */ /* 0x000fea000383ffff */
.L_x_8:
[----:B------:R-:W-:Y:S05]  /*05b0*/  BSYNC.RECONVERGENT B2 ;  /* 0x0000000000027941 */ /* 0x000fea0003800200 */
.L_x_7:
[----:B------:R-:W-:Y:S02]  /*05c0*/  VIADD R9, R9, 0x2 ;  /* 0x0000000209097836 */ /* 0x000fe40000000000 */
[----:B------:R-:W-:Y:S02]  /*05d0*/  IMAD R7, R10, R7, RZ ;  /* 0x000000070a077224 */ /* 0x000fe400078e02ff */
[----:B------:R-:W-:Y:S02]  /*05e0*/  IMAD R11, R9, R9, RZ ;  /* 0x00000009090b7224 */ /* 0x000fe400078e02ff */
[----:B------:R-:W-:-:S03]  /*05f0*/  IMAD R6, R15, R6, RZ ;  /* 0x000000060f067224 */ /* 0x000fc600078e02ff */
[----:B------:R-:W-:-:S13]  /*0600*/  ISETP.GT.U32.AND P0, PT, R11, R8, PT ;  /* 0x000000080b00720c */ /* 0x000fda0003f04070 */
[----:B------:R-:W-:Y:S05]  /*0610*/  @!P0 BRA `(.L_x_10) ;  /* 0xfffffffc00248947 */ /* 0x000fea000383ffff */
.L_x_6:
[----:B------:R-:W-:Y:S05]  /*0620*/  BSYNC.RECONVERGENT B1 ;  /* 0x0000000000017941 */ /* 0x000fea0003800200 */
.L_x_5:
[----:B------:R-:W-:Y:S01]  /*0630*/  ISETP.GT.U32.AND P0, PT, R8, 0x1, PT ;  /* 0x000000010800780c */ /* 0x000fe20003f04070 */
[----:B------:R-:W-:Y:S01]  /*0640*/  IMAD.MOV.U32 R15, RZ, RZ, R6 ;  /* 0x000000ffff0f7224 */ /* 0x000fe200078e0006 */
[----:B------:R-:W-:Y:S02]  /*0650*/  MOV R6, RZ ;  /* 0x000000ff00067202 */ /* 0x000fe40000000f00 */
[----:B------:R-:W-:-:S04]  /*0660*/  SEL R10, RZ, 0x1, !P0 ;  /* 0x00000001ff0a7807 */ /* 0x000fc80004000000 */
[----:B------:R-:W-:-:S04]  /*0670*/  SHF.L.U32 R13, R7, R10, RZ ;  /* 0x0000000a070d7219 */ /* 0x000fc800000006ff */
[----:B------:R-:W0:Y:S01]  /*0680*/  I2F.U32.RP R9, R13 ;  /* 0x0000000d00097306 */ /* 0x000e220000209000 */
[----:B------:R-:W-:Y:S01]  /*0690*/  IMAD.MOV R11, RZ, RZ, -R13 ;  /* 0x000000ffff0b7224 */ /* 0x000fe200078e0a0d */
[----:B------:R-:W-:Y:S01]  /*06a0*/  ISETP.NE.U32.AND P1, PT, R13, RZ, PT ;  /* 0x000000ff0d00720c */ /* 0x000fe20003f25070 */
[----:B------:R-:W-:-:S05]  /*06b0*/  @P0 IMAD R15, R15, R8, R15 ;  /* 0x000000080f0f0224 */ /* 0x000fca00078e020f */
[----:B0-----:R-:W0:Y:S02]  /*06c0*/  MUFU.RCP R9, R9 ;  /* 0x0000000900097308 */ /* 0x001e240000001000 */
[----:B0-----:R-:W-:-:S06]  /*06d0*/  IADD3 R7, PT, PT, R9, 0xffffffe, RZ ;  /* 0x0ffffffe09077810 */ /* 0x001fcc0007ffe0ff */
[----:B------:R-:W0:Y:S02]  /*06e0*/  F2I.FTZ.U32.TRUNC.NTZ R7, R7 ;  /* 0x0000000700077305 */ /* 0x000e24000021f000 */
[----:B0-----:R-:W-:-:S04]  /*06f0*/  IMAD R11, R11, R7, RZ ;  /* 0x000000070b0b7224 */ /* 0x001fc800078e02ff */
[----:B------:R-:W-:-:S06]  /*0700*/  IMAD.HI.U32 R6, R7, R11, R6 ;  /* 0x0000000b07067227 */ /* 0x000fcc00078e0006 */
[----:B------:R-:W-:-:S04]  /*0710*/  IMAD.HI.U32 R6, R6, R15, RZ ;  /* 0x0000000f06067227 */ /* 0x000fc800078e00ff */
[----:B------:R-:W-:-:S04]  /*0720*/  IMAD.MOV R6, RZ, RZ, -R6 ;  /* 0x000000ffff067224 */ /* 0x000fc800078e0a06 */
[----:B------:R-:W-:-:S05]  /*0730*/  IMAD R6, R13, R6, R15 ;  /* 0x000000060d067224 */ /* 0x000fca00078e020f */
[----:B------:R-:W-:-:S13]  /*0740*/  ISETP.GE.U32.AND P0, PT, R6, R13, PT ;  /* 0x0000000d0600720c */ /* 0x000fda0003f06070 */
[----:B------:R-:W-:-:S05]  /*0750*/  @P0 IMAD.IADD R6, R6, 0x1, -R13 ;  /* 0x0000000106060824 */ /* 0x000fca00078e0a0d */
[----:B------:R-:W-:-:S13]  /*0760*/  ISETP.GE.U32.AND P0, PT, R6, R13, PT ;  /* 0x0000000d0600720c */ /* 0x000fda0003f06070 */
[----:B------:R-:W-:Y:S02]  /*0770*/  @P0 IADD3 R6, PT, PT, -R13, R6, RZ ;  /* 0x000000060d060210 */ /* 0x000fe40007ffe1ff */
[----:B------:R-:W-:-:S04]  /*0780*/  @!P1 LOP3.LUT R6, RZ, R13, RZ, 0x33, !PT ;  /* 0x0000000dff069212 */ /* 0x000fc800078e33ff */
[----:B------:R-:W-:-:S13]  /*0790*/  ISETP.NE.AND P0, PT, R6, RZ, PT ;  /* 0x000000ff0600720c */ /* 0x000fda0003f05270 */
[----:B------:R-:W-:Y:S05]  /*07a0*/  @P0 BRA `(.L_x_1) ;  /* 0x0000000000100947 */ /* 0x000fea0003800000 */
[----:B------:R-:W-:Y:S01]  /*07b0*/  ISETP.GE.U32.AND P0, PT, R13, 0x3, PT ;  /* 0x000000030d00780c */ /* 0x000fe20003f06070 */
[----:B------:R-:W-:-:S05]  /*07c0*/  IMAD.MOV.U32 R7, RZ, RZ, 0x1 ;  /* 0x00000001ff077424 */ /* 0x000fca00078e00ff */
[----:B------:R0:W-:Y:S07]  /*07d0*/  STS [R2], R7 ;  /* 0x0000000702007388 */ /* 0x0001ee0000000800 */
[----:B------:R0:W-:Y:S02]  /*07e0*/  @P0 STS [R4], R7 ;  /* 0x0000000704000388 */ /* 0x0001e40000000800 */
.L_x_1:
[----:B------:R-:W-:Y:S05]  /*07f0*/  BSYNC.RECONVERGENT B0 ;  /* 0x0000000000007941 */ /* 0x000fea0003800200 */
.L_x_0:
[----:B------:R-:W-:Y:S01]  /*0800*/  BAR.SYNC.DEFER_BLOCKING 0x0 ;  /* 0x0000000000007b1d */ /* 0x000fe20000010000 */
[----:B------:R-:W-:-:S13]  /*0810*/  ISETP.GE.U32.AND P0, PT, R5, 0x2, PT ;  /* 0x000000020500780c */ /* 0x000fda0003f06070 */
[----:B------:R-:W-:Y:S05]  /*0820*/  @!P0 BRA `(.L_x_11) ;  /* 0x00000000004c8947 */ /* 0x000fea0003800000 */
.L_x_14:
[----:B------:R-:W-:Y:S01]  /*0830*/  SHF.R.U32.HI R11, RZ, 0x1, R5 ;  /* 0x00000001ff0b7819 */ /* 0x000fe20000011605 */
[----:B------:R-:W-:Y:S03]  /*0840*/  BSSY.RECONVERGENT B0, `(.L_x_12) ;  /* 0x000000d000007945 */ /* 0x000fe60003800200 */
[----:B------:R-:W-:-:S13]  /*0850*/  ISETP.GE.U32.AND P0, PT, R3, R11, PT ;  /* 0x0000000b0300720c */ /* 0x000fda0003f06070 */
[----:B-1----:R-:W-:Y:S05]  /*0860*/  @P0 BRA `(.L_x_13) ;  /* 0x0000000000280947 */ /* 0x002fea0003800000 */
[C---:B------:R-:W-:Y:S01]  /*0870*/  LEA R6, R11.reuse, R2, 0x2 ;  /* 0x000000020b067211 */ /* 0x040fe200078e10ff */
[----:B0-----:R-:W-:Y:S01]  /*0880*/  LDS R7, [R2] ;  /* 0x0000000002077984 */ /* 0x001fe20000000800 */
[----:B------:R-:W-:-:S04]  /*0890*/  LEA R8, R11, R4, 0x2 ;  /* 0x000000040b087211 */ /* 0x000fc800078e10ff */
[----:B------:R-:W0:Y:S02]  /*08a0*/  LDS R6, [R6] ;  /* 0x0000000006067984 */ /* 0x000e240000000800 */
[----:B0-----:R-:W-:-:S05]  /*08b0*/  IMAD.IADD R7, R6, 0x1, R7 ;  /* 0x0000000106077824 */ /* 0x001fca00078e0207 */
[----:B------:R-:W-:Y:S04]  /*08c0*/  STS [R2], R7 ;  /* 0x0000000702007388 */ /* 0x000fe80000000800 */
[----:B------:R-:W-:Y:S04]  /*08d0*/  LDS R8, [R8] ;  /* 0x0000000008087984 */ /* 0x000fe80000000800 */
[----:B------:R-:W0:Y:S02]  /*08e0*/  LDS R9, [R4] ;  /* 0x0000000004097984 */ /* 0x000e240000000800 */
[----:B0-----:R-:W-:-:S05]  /*08f0*/  IMAD.IADD R9, R8, 0x1, R9 ;  /* 0x0000000108097824 */ /* 0x001fca00078e0209 */
[----:B------:R1:W-:Y:S02]  /*0900*/  STS [R4], R9 ;  /* 0x0000000904007388 */ /* 0x0003e40000000800 */
.L_x_13:
[----:B------:R-:W-:Y:S05]  /*0910*/  BSYNC.RECONVERGENT B0 ;  /* 0x0000000000007941 */ /* 0x000fea0003800200 */
.L_x_12:
[----:B------:R-:W-:Y:S01]  /*0920*/  BAR.SYNC.DEFER_BLOCKING 0x0 ;  /* 0x0000000000007b1d */ /* 0x000fe20000010000 */
[----:B------:R-:W-:Y:S02]  /*0930*/  ISETP.GT.U32.AND P0, PT, R5, 0x3, PT ;  /* 0x000000030500780c */ /* 0x000fe40003f04070 */
[----:B------:R-:W-:-:S11]  /*0940*/  MOV R5, R11 ;  /* 0x0000000b00057202 */ /* 0x000fd60000000f00 */
[----:B------:R-:W-:Y:S05]  /*0950*/  @P0 BRA `(.L_x_14) ;  /* 0xfffffffc00b40947 */ /* 0x000fea000383ffff */
.L_x_11:
[----:B------:R-:W-:-:S13]  /*0960*/  ISETP.NE.AND P0, PT, R3, RZ, PT ;  /* 0x000000ff0300720c */ /* 0x000fda0003f05270 */
[----:B------:R-:W-:Y:S05]  /*0970*/  @P0 EXIT ;  /* 0x000000000000094d */ /* 0x000fea0003800000 */
[----:B------:R-:W2:Y:S01]  /*0980*/  S2UR UR5, SR_CgaCtaId ;  /* 0x00000000000579c3 */ /* 0x000ea20000008800 */
[----:B------:R-:W-:-:S07]  /*0990*/  UMOV UR4, 0x400 ;  /* 0x0000040000047882 */ /* 0x000fce0000000000 */
[----:B0-----:R-:W0:Y:S08]  /*09a0*/  LDC.64 R2, c[0x0][0x380] ;  /* 0x0000e000ff027b82 */ /* 0x001e300000000a00 */
[----:B-1----:R-:W1:Y:S01]  /*09b0*/  LDC.64 R4, c[0x0][0x388] ;  /* 0x0000e200ff047b82 */ /* 0x002e620000000a00 */
[----:B--2---:R-:W-:Y:S01]  /*09c0*/  ULEA UR4, UR5, UR4, 0x18 ;  /* 0x0000000405047291 */ /* 0x004fe2000f8ec0ff */
[----:B0-----:R-:W-:-:S08]  /*09d0*/  IMAD.WIDE.U32 R2, R0, 0x4, R2 ;  /* 0x0000000400027825 */ /* 0x001fd000078e0002 */
[----:B------:R-:W0:Y:S04]  /*09e0*/  LDS R7, [UR4] ;  /* 0x00000004ff077984 */ /* 0x000e280008000800 */
[----:B------:R-:W2:Y:S01]  /*09f0*/  LDS R9, [UR4+0x400] ;  /* 0x00040004ff097984 */ /* 0x000ea20008000800 */
[----:B------:R-:W0:Y:S01]  /*0a00*/  LDCU.64 UR4, c[0x0][0x358] ;  /* 0x00006b00ff0477ac */ /* 0x000e220008000a00 */
[----:B-1----:R-:W-:Y:S02]  /*0a10*/  IMAD.WIDE.U32 R4, R0, 0x4, R4 ;  /* 0x0000000400047825 */ /* 0x002fe400078e0004 */
[----:B0-----:R-:W-:Y:S04]  /*0a20*/  STG.E desc[UR4][R2.64], R7 ;  /* 0x0000000702007986 */ /* 0x001fe8000c101904 */
[----:B--2---:R-:W-:Y:S01]  /*0a30*/  STG.E desc[UR4][R4.64], R9 ;  /* 0x0000000904007986 */ /* 0x004fe2000c101904 */
[----:B------:R-:W-:Y:S05]  /*0a40*/  EXIT ;  /* 0x000000000000794d */ /* 0x000fea0003800000 */
.L_x_15:
[----:B------:R-:W-:-:S00]  /*0a50*/  BRA `(.L_x_15) ;  /* 0xfffffffc00fc7947 */ /* 0x000fc0000383ffff */
[----:B------:R-:W-:-:S00]  /*0a60*/  NOP ;  /* 0x0000000000007918 */ /* 0x000fc00000000000 */
        /* <DEDUP_REMOVED lines=9> */
.L_x_16:


//--------------------- .nv.shared._Z27findArithmeticNumbersKernelPjS_ii --------------------------
	.section	.nv.shared._Z27findArithmeticNumbersKernelPjS_ii,"aw",@nobits
	.sectionflags	@""
	.align	4
.nv.shared._Z27findArithmeticNumbersKernelPjS_ii:
	.zero		3072


//--------------------- .nv.shared.reserved.0     --------------------------
	.section	.nv.shared.reserved.0,"aw",@nobits
	.weak		__nv_reservedSMEM_offset_0_alias
	.size		__nv_reservedSMEM_offset_0_alias, 0, 64
	.other		__nv_reservedSMEM_offset_0_alias,@"STO_CUDA_RESERVED_SHARED STV_DEFAULT"
__nv_reservedSMEM_offset_0_alias:
	.zero		0
	.zero		64


//--------------------- .nv.constant0._Z27findArithmeticNumbersKernelPjS_ii --------------------------
	.section	.nv.constant0._Z27findArithmeticNumbersKernelPjS_ii,"a",@progbits
	.sectionflags	@""
	.align	4
.nv.constant0._Z27findArithmeticNumbersKernelPjS_ii:
	.zero		920


//--------------------- SYMBOLS --------------------------

	.type		.nv.reservedSmem.offset0,@object
	.size		.nv.reservedSmem.offset0,0x4
	.type		.nv.reservedSmem.cap,@object
	.size		.nv.reservedSmem.cap,0x4
